//
// Generated by NVIDIA NVVM Compiler
//
// Compiler Build ID: CL-36424714
// Cuda compilation tools, release 13.0, V13.0.88
// Based on NVVM 20.0.0
//

.version 9.0
.target sm_100
.address_size 64

	// .globl	_Z5saxpyifPfS_

.visible .entry _Z5saxpyifPfS_(
	.param .u32 _Z5saxpyifPfS__param_0,
	.param .f32 _Z5saxpyifPfS__param_1,
	.param .u64 .ptr .align 1 _Z5saxpyifPfS__param_2,
	.param .u64 .ptr .align 1 _Z5saxpyifPfS__param_3
)
{
	.reg .pred 	%p<2>;
	.reg .b32 	%r<6>;
	.reg .b32 	%f<5>;
	.reg .b64 	%rd<8>;

	ld.param.u32 	%r2, [_Z5saxpyifPfS__param_0];
	ld.param.f32 	%f1, [_Z5saxpyifPfS__param_1];
	ld.param.u64 	%rd1, [_Z5saxpyifPfS__param_2];
	ld.param.u64 	%rd2, [_Z5saxpyifPfS__param_3];
	mov.u32 	%r3, %ctaid.x;
	mov.u32 	%r4, %ntid.x;
	mov.u32 	%r5, %tid.x;
	mad.lo.s32 	%r1, %r3, %r4, %r5;
	setp.ge.s32 	%p1, %r1, %r2;
	@%p1 bra 	$L__BB0_2;
	cvta.to.global.u64 	%rd3, %rd1;
	cvta.to.global.u64 	%rd4, %rd2;
	mul.wide.s32 	%rd5, %r1, 4;
	add.s64 	%rd6, %rd3, %rd5;
	ld.global.f32 	%f2, [%rd6];
	add.s64 	%rd7, %rd4, %rd5;
	ld.global.f32 	%f3, [%rd7];
	fma.rn.f32 	%f4, %f1, %f2, %f3;
	st.global.f32 	[%rd7], %f4;
	bar.sync 	0;
$L__BB0_2:
	ret;

}


// ===== COMPILED SASS (sm_100) =====

	.target	sm_100

	.elftype	@"ET_EXEC"


//--------------------- .note.nv.tkinfo           --------------------------
	.section	.note.nv.tkinfo,"",@"SHT_NOTE"
	.sectionflags	@"SHF_NOTE_NV_TKINFO"
	.tkinfo
        /*0018*/ 	.word	0x00000002
        /*0030*/ 	.string	""
        /*0030*/ 	.string	"ptxas"
        /*0030*/ 	.string	"Cuda compilation tools, release 13.0, V13.0.88"
        /*0030*/ 	.string	"Build cuda_13.0.r13.0/compiler.36424714_0"
        /*0030*/ 	.string	"-arch sm_100 -m 64 "



//--------------------- .note.nv.cuinfo           --------------------------
	.section	.note.nv.cuinfo,"",@"SHT_NOTE"
	.sectionflags	@"SHF_NOTE_NV_CUINFO"
        /*0018*/ 	.short	0x0002
        /*001a*/ 	.short	0x0064
        /*001c*/ 	.short	0x0082
	.zero		2


//--------------------- .nv.info                  --------------------------
	.section	.nv.info,"",@"SHT_CUDA_INFO"
	.align	4


	//----- nvinfo : EIATTR_REGCOUNT
	.align		4
        /*0000*/ 	.byte	0x04, 0x2f
        /*0002*/ 	.short	(.L_1 - .L_0)
	.align		4
.L_0:
        /*0004*/ 	.word	index@(_Z5saxpyifPfS_)
        /*0008*/ 	.word	0x0000000a


	//----- nvinfo : EIATTR_FRAME_SIZE
	.align		4
.L_1:
        /*000c*/ 	.byte	0x04, 0x11
        /*000e*/ 	.short	(.L_3 - .L_2)
	.align		4
.L_2:
        /*0010*/ 	.word	index@(_Z5saxpyifPfS_)
        /*0014*/ 	.word	0x00000000


	//----- nvinfo : EIATTR_MIN_STACK_SIZE
	.align		4
.L_3:
        /*0018*/ 	.byte	0x04, 0x12
        /*001a*/ 	.short	(.L_5 - .L_4)
	.align		4
.L_4:
        /*001c*/ 	.word	index@(_Z5saxpyifPfS_)
        /*0020*/ 	.word	0x00000000
.L_5:


//--------------------- .nv.compat                --------------------------
	.section	.nv.compat,"",@"SHT_CUDA_COMPAT_INFO"
	.align	4
        /*0000*/ 	.byte	0x02, 0x09, 0x00, 0x00, 0x02, 0x02, 0x01, 0x00, 0x02, 0x05, 0x05, 0x00, 0x03, 0x07, 0x01, 0x01
        /*0010*/ 	.byte	0x02, 0x03, 0x00, 0x00, 0x02, 0x06, 0x01, 0x00, 0x04, 0x0b, 0x08, 0x00, 0x09, 0x00, 0x00, 0x00
        /*0020*/ 	.byte	0x00, 0x00, 0x00, 0x00


//--------------------- .nv.info._Z5saxpyifPfS_   --------------------------
	.section	.nv.info._Z5saxpyifPfS_,"",@"SHT_CUDA_INFO"
	.sectionflags	@""
	.align	4


	//----- nvinfo : EIATTR_CUDA_API_VERSION
	.align		4
        /*0000*/ 	.byte	0x04, 0x37
        /*0002*/ 	.short	(.L_7 - .L_6)
.L_6:
        /*0004*/ 	.word	0x00000082


	//----- nvinfo : EIATTR_KPARAM_INFO
	.align		4
.L_7:
        /*0008*/ 	.byte	0x04, 0x17
        /*000a*/ 	.short	(.L_9 - .L_8)
.L_8:
        /*000c*/ 	.word	0x00000000
        /*0010*/ 	.short	0x0003
        /*0012*/ 	.short	0x0010
        /*0014*/ 	.byte	0x00, 0xf5, 0x21, 0x00


	//----- nvinfo : EIATTR_KPARAM_INFO
	.align		4
.L_9:
        /*0018*/ 	.byte	0x04, 0x17
        /*001a*/ 	.short	(.L_11 - .L_10)
.L_10:
        /*001c*/ 	.word	0x00000000
        /*0020*/ 	.short	0x0002
        /*0022*/ 	.short	0x0008
        /*0024*/ 	.byte	0x00, 0xf5, 0x21, 0x00


	//----- nvinfo : EIATTR_KPARAM_INFO
	.align		4
.L_11:
        /*0028*/ 	.byte	0x04, 0x17
        /*002a*/ 	.short	(.L_13 - .L_12)
.L_12:
        /*002c*/ 	.word	0x00000000
        /*0030*/ 	.short	0x0001
        /*0032*/ 	.short	0x0004
        /*0034*/ 	.byte	0x00, 0xf0, 0x11, 0x00


	//----- nvinfo : EIATTR_KPARAM_INFO
	.align		4
.L_13:
        /*0038*/ 	.byte	0x04, 0x17
        /*003a*/ 	.short	(.L_15 - .L_14)
.L_14:
        /*003c*/ 	.word	0x00000000
        /*0040*/ 	.short	0x0000
        /*0042*/ 	.short	0x0000
        /*0044*/ 	.byte	0x00, 0xf0, 0x11, 0x00


	//----- nvinfo : EIATTR_SPARSE_MMA_MASK
	.align		4
.L_15:
        /*0048*/ 	.byte	0x03, 0x50
        /*004a*/ 	.short	0x0000


	//----- nvinfo : EIATTR_MAXREG_COUNT
	.align		4
        /*004c*/ 	.byte	0x03, 0x1b
        /*004e*/ 	.short	0x00ff


	//----- nvinfo : EIATTR_NUM_BARRIERS
	.align		4
        /*0050*/ 	.byte	0x02, 0x4c
        /*0052*/ 	.byte	0x01
	.zero		1


	//----- nvinfo : EIATTR_MERCURY_ISA_VERSION
	.align		4
        /*0054*/ 	.byte	0x03, 0x5f
        /*0056*/ 	.short	0x0101


	//----- nvinfo : EIATTR_VRC_CTA_INIT_COUNT
	.align		4
        /*0058*/ 	.byte	0x02, 0x4a
	.zero		1
	.zero		1


	//----- nvinfo : EIATTR_EXIT_INSTR_OFFSETS
	.align		4
        /*005c*/ 	.byte	0x04, 0x1c
        /*005e*/ 	.short	(.L_17 - .L_16)


	//   ....[0]....
.L_16:
        /*0060*/ 	.word	0x00000070


	//   ....[1]....
        /*0064*/ 	.word	0x00000130


	//----- nvinfo : EIATTR_CBANK_PARAM_SIZE
	.align		4
.L_17:
        /*0068*/ 	.byte	0x03, 0x19
        /*006a*/ 	.short	0x0018


	//----- nvinfo : EIATTR_PARAM_CBANK
	.align		4
        /*006c*/ 	.byte	0x04, 0x0a
        /*006e*/ 	.short	(.L_19 - .L_18)
	.align		4
.L_18:
        /*0070*/ 	.word	index@(.nv.constant0._Z5saxpyifPfS_)
        /*0074*/ 	.short	0x0380
        /*0076*/ 	.short	0x0018


	//----- nvinfo : EIATTR_SW_WAR
	.align		4
.L_19:
        /*0078*/ 	.byte	0x04, 0x36
        /*007a*/ 	.short	(.L_21 - .L_20)
.L_20:
        /*007c*/ 	.word	0x00000008
.L_21:


//--------------------- .nv.callgraph             --------------------------
	.section	.nv.callgraph,"",@"SHT_CUDA_CALLGRAPH"
	.align	4
	.sectionentsize	8
	.align		4
        /*0000*/ 	.word	0x00000000
	.align		4
        /*0004*/ 	.word	0xffffffff
	.align		4
        /*0008*/ 	.word	0x00000000
	.align		4
        /*000c*/ 	.word	0xfffffffe
	.align		4
        /*0010*/ 	.word	0x00000000
	.align		4
        /*0014*/ 	.word	0xfffffffd
	.align		4
        /*0018*/ 	.word	0x00000000
	.align		4
        /*001c*/ 	.word	0xfffffffc


//--------------------- .text._Z5saxpyifPfS_      --------------------------
	.section	.text._Z5saxpyifPfS_,"ax",@progbits
	.align	128
        .global         _Z5saxpyifPfS_
        .type           _Z5saxpyifPfS_,@function
        .size           _Z5saxpyifPfS_,(.L_x_1 - _Z5saxpyifPfS_)
        .other          _Z5saxpyifPfS_,@"STO_CUDA_ENTRY STV_DEFAULT"
_Z5saxpyifPfS_:
.text._Z5saxpyifPfS_:
[----:B------:R-:W-:Y:S01]  /*0000*/  LDC R1, c[0x0][0x37c] ;  /* 0x0000df00ff017b82 */ /* 0x000fe20000000800 */
[----:B------:R-:W0:Y:S07]  /*0010*/  S2R R0, SR_TID.X ;  /* 0x0000000000007919 */ /* 0x000e2e0000002100 */
[----:B------:R-:W0:Y:S01]  /*0020*/  S2UR UR4, SR_CTAID.X ;  /* 0x00000000000479c3 */ /* 0x000e220000002500 */
[----:B------:R-:W1:Y:S07]  /*0030*/  LDCU UR5, c[0x0][0x380] ;  /* 0x00007000ff0577ac */ /* 0x000e6e0008000800 */
[----:B------:R-:W0:Y:S02]  /*0040*/  LDC R7, c[0x0][0x360] ;  /* 0x0000d800ff077b82 */ /* 0x000e240000000800 */
[----:B0-----:R-:W-:-:S05]  /*0050*/  IMAD R7, R7, UR4, R0 ;  /* 0x0000000407077c24 */ /* 0x001fca000f8e0200 */
[----:B-1----:R-:W-:-:S13]  /*0060*/  ISETP.GE.AND P0, PT, R7, UR5, PT ;  /* 0x0000000507007c0c */ /* 0x002fda000bf06270 */
[----:B------:R-:W-:Y:S05]  /*0070*/  @P0 EXIT ;  /* 0x000000000000094d */ /* 0x000fea0003800000 */
[----:B------:R-:W0:Y:S01]  /*0080*/  LDC.64 R2, c[0x0][0x388] ;  /* 0x0000e200ff027b82 */ /* 0x000e220000000a00 */
[----:B------:R-:W1:Y:S01]  /*0090*/  LDCU.64 UR4, c[0x0][0x358] ;  /* 0x00006b00ff0477ac */ /* 0x000e620008000a00 */
[----:B------:R-:W2:Y:S06]  /*00a0*/  LDCU UR6, c[0x0][0x384] ;  /* 0x00007080ff0677ac */ /* 0x000eac0008000800 */
[----:B------:R-:W3:Y:S01]  /*00b0*/  LDC.64 R4, c[0x0][0x390] ;  /* 0x0000e400ff047b82 */ /* 0x000ee20000000a00 */
[----:B0-----:R-:W-:-:S06]  /*00c0*/  IMAD.WIDE R2, R7, 0x4, R2 ;  /* 0x0000000407027825 */ /* 0x001fcc00078e0202 */
[----:B-1----:R-:W2:Y:S01]  /*00d0*/  LDG.E R2, desc[UR4][R2.64] ;  /* 0x0000000402027981 */ /* 0x002ea2000c1e1900 */
[----:B---3--:R-:W-:-:S05]  /*00e0*/  IMAD.WIDE R4, R7, 0x4, R4 ;  /* 0x0000000407047825 */ /* 0x008fca00078e0204 */
[----:B------:R-:W2:Y:S02]  /*00f0*/  LDG.E R7, desc[UR4][R4.64] ;  /* 0x0000000404077981 */ /* 0x000ea4000c1e1900 */
[----:B--2---:R-:W-:-:S05]  /*0100*/  FFMA R7, R2, UR6, R7 ;  /* 0x0000000602077c23 */ /* 0x004fca0008000007 */
[----:B------:R-:W-:Y:S01]  /*0110*/  STG.E desc[UR4][R4.64], R7 ;  /* 0x0000000704007986 */ /* 0x000fe2000c101904 */
[----:B------:R-:W-:Y:S06]  /*0120*/  BAR.SYNC.DEFER_BLOCKING 0x0 ;  /* 0x0000000000007b1d */ /* 0x000fec0000010000 */
[----:B------:R-:W-:Y:S05]  /*0130*/  EXIT ;  /* 0x000000000000794d */ /* 0x000fea0003800000 */
.L_x_0:
[----:B------:R-:W-:-:S00]  /*0140*/  BRA `(.L_x_0) ;  /* 0xfffffffc00fc7947 */ /* 0x000fc0000383ffff */
[----:B------:R-:W-:-:S00]  /*0150*/  NOP ;  /* 0x0000000000007918 */ /* 0x000fc00000000000 */
        /* <DEDUP_REMOVED lines=10> */
.L_x_1:


//--------------------- .nv.shared.reserved.0     --------------------------
	.section	.nv.shared.reserved.0,"aw",@nobits
	.weak		__nv_reservedSMEM_offset_0_alias
	.size		__nv_reservedSMEM_offset_0_alias, 0, 64
	.other		__nv_reservedSMEM_offset_0_alias,@"STO_CUDA_RESERVED_SHARED STV_DEFAULT"
__nv_reservedSMEM_offset_0_alias:
	.zero		0
	.zero		64


//--------------------- .nv.constant0._Z5saxpyifPfS_ --------------------------
	.section	.nv.constant0._Z5saxpyifPfS_,"a",@progbits
	.sectionflags	@""
	.align	4
.nv.constant0._Z5saxpyifPfS_:
	.zero		920


//--------------------- SYMBOLS --------------------------

	.type		.nv.reservedSmem.offset0,@object
	.size		.nv.reservedSmem.offset0,0x4
